	.headerflags	@"EF_CUDA_TEXMODE_UNIFIED EF_CUDA_64BIT_ADDRESS EF_CUDA_ACCELERATORS EF_CUDA_SM90 EF_CUDA_VIRTUAL_SM(EF_CUDA_SM90)"
	.elftype	@"ET_EXEC"


//--------------------- .nv.info                  --------------------------
	.section	.nv.info,"",@"SHT_CUDA_INFO"
	.align	4


	//----- nvinfo : EIATTR_REGCOUNT
	.align		4
        /*0000*/ 	.byte	0x04, 0x2f
        /*0002*/ 	.short	(.L_1 - .L_0)
	.align		4
.L_0:
        /*0004*/ 	.word	index@(triton_poi_fused_addmm_relu_10)
        /*0008*/ 	.word	0x0000000c


	//----- nvinfo : EIATTR_MIN_STACK_SIZE
	.align		4
.L_1:
        /*000c*/ 	.byte	0x04, 0x12
        /*000e*/ 	.short	(.L_3 - .L_2)
	.align		4
.L_2:
        /*0010*/ 	.word	index@(triton_poi_fused_addmm_relu_10)
        /*0014*/ 	.word	0x00000000


	//----- nvinfo : EIATTR_FRAME_SIZE
	.align		4
.L_3:
        /*0018*/ 	.byte	0x04, 0x11
        /*001a*/ 	.short	(.L_5 - .L_4)
	.align		4
.L_4:
        /*001c*/ 	.word	index@(triton_poi_fused_addmm_relu_10)
        /*0020*/ 	.word	0x00000000


	//----- nvinfo : EIATTR_MIN_STACK_SIZE
	.align		4
.L_5:
        /*0024*/ 	.byte	0x04, 0x12
        /*0026*/ 	.short	(.L_7 - .L_6)
	.align		4
.L_6:
        /*0028*/ 	.word	index@(triton_poi_fused_addmm_relu_10)
        /*002c*/ 	.word	0x00000000
.L_7:


//--------------------- .nv.info.triton_poi_fused_addmm_relu_10 --------------------------
	.section	.nv.info.triton_poi_fused_addmm_relu_10,"",@"SHT_CUDA_INFO"
	.sectionflags	@""
	.align	4


	//----- nvinfo : EIATTR_CUDA_API_VERSION
	.align		4
        /*0000*/ 	.byte	0x04, 0x37
        /*0002*/ 	.short	(.L_9 - .L_8)
.L_8:
        /*0004*/ 	.word	0x0000007c


	//----- nvinfo : EIATTR_KPARAM_INFO
	.align		4
.L_9:
        /*0008*/ 	.byte	0x04, 0x17
        /*000a*/ 	.short	(.L_11 - .L_10)
.L_10:
        /*000c*/ 	.word	0x00000000
        /*0010*/ 	.short	0x0002
        /*0012*/ 	.short	0x0010
        /*0014*/ 	.byte	0x00, 0xf0, 0x11, 0x00


	//----- nvinfo : EIATTR_KPARAM_INFO
	.align		4
.L_11:
        /*0018*/ 	.byte	0x04, 0x17
        /*001a*/ 	.short	(.L_13 - .L_12)
.L_12:
        /*001c*/ 	.word	0x00000000
        /*0020*/ 	.short	0x0001
        /*0022*/ 	.short	0x0008
        /*0024*/ 	.byte	0x00, 0xf4, 0x21, 0x00


	//----- nvinfo : EIATTR_KPARAM_INFO
	.align		4
.L_13:
        /*0028*/ 	.byte	0x04, 0x17
        /*002a*/ 	.short	(.L_15 - .L_14)
.L_14:
        /*002c*/ 	.word	0x00000000
        /*0030*/ 	.short	0x0000
        /*0032*/ 	.short	0x0000
        /*0034*/ 	.byte	0x00, 0xf4, 0x21, 0x00


	//----- nvinfo : EIATTR_SPARSE_MMA_MASK
	.align		4
.L_15:
        /*0038*/ 	.byte	0x03, 0x50
        /*003a*/ 	.short	0x0000


	//----- nvinfo : EIATTR_MAXREG_COUNT
	.align		4
        /*003c*/ 	.byte	0x03, 0x1b
        /*003e*/ 	.short	0x00ff


	//----- nvinfo : EIATTR_EXIT_INSTR_OFFSETS
	.align		4
        /*0040*/ 	.byte	0x04, 0x1c
        /*0042*/ 	.short	(.L_17 - .L_16)


	//   ....[0]....
.L_16:
        /*0044*/ 	.word	0x00000190


	//----- nvinfo : EIATTR_REQNTID
	.align		4
.L_17:
        /*0048*/ 	.byte	0x04, 0x10
        /*004a*/ 	.short	(.L_19 - .L_18)
.L_18:
        /*004c*/ 	.word	0x00000080
        /*0050*/ 	.word	0x00000001
        /*0054*/ 	.word	0x00000001


	//----- nvinfo : EIATTR_CBANK_PARAM_SIZE
	.align		4
.L_19:
        /*0058*/ 	.byte	0x03, 0x19
        /*005a*/ 	.short	0x0014


	//----- nvinfo : EIATTR_PARAM_CBANK
	.align		4
        /*005c*/ 	.byte	0x04, 0x0a
        /*005e*/ 	.short	(.L_21 - .L_20)
	.align		4
.L_20:
        /*0060*/ 	.word	index@(.nv.constant0.triton_poi_fused_addmm_relu_10)
        /*0064*/ 	.short	0x0210
        /*0066*/ 	.short	0x0014


	//----- nvinfo : EIATTR_SW_WAR
	.align		4
.L_21:
        /*0068*/ 	.byte	0x04, 0x36
        /*006a*/ 	.short	(.L_23 - .L_22)
.L_22:
        /*006c*/ 	.word	0x00000008
.L_23:


//--------------------- .nv.callgraph             --------------------------
	.section	.nv.callgraph,"",@"SHT_CUDA_CALLGRAPH"
	.align	4
	.sectionentsize	8
	.align		4
        /*0000*/ 	.word	0x00000000
	.align		4
        /*0004*/ 	.word	0xffffffff
	.align		4
        /*0008*/ 	.word	0x00000000
	.align		4
        /*000c*/ 	.word	0xfffffffe
	.align		4
        /*0010*/ 	.word	0x00000000
	.align		4
        /*0014*/ 	.word	0xfffffffd
	.align		4
        /*0018*/ 	.word	0x00000000
	.align		4
        /*001c*/ 	.word	0xfffffffc


//--------------------- .text.triton_poi_fused_addmm_relu_10 --------------------------
	.section	.text.triton_poi_fused_addmm_relu_10,"ax",@progbits
	.align	128
        .global         triton_poi_fused_addmm_relu_10
        .type           triton_poi_fused_addmm_relu_10,@function
        .size           triton_poi_fused_addmm_relu_10,(.L_x_1 - triton_poi_fused_addmm_relu_10)
        .other          triton_poi_fused_addmm_relu_10,@"STO_CUDA_ENTRY STV_DEFAULT"
triton_poi_fused_addmm_relu_10:
.text.triton_poi_fused_addmm_relu_10:
[----:B------:R-:W-:Y:S01]  /*0000*/  LDC R1, c[0x0][0x28] ;  /* 0x00000a00ff017b82 */ /* 0x000fe20000000800 */
[----:B------:R-:W1:Y:S07]  /*0010*/  S2R R0, SR_TID.X ;  /* 0x0000000000007919 */ /* 0x000e6e0000002100 */
[----:B------:R-:W2:Y:S01]  /*0020*/  LDC.64 R4, c[0x0][0x218] ;  /* 0x00008600ff047b82 */ /* 0x000ea20000000a00 */
[----:B------:R-:W-:Y:S01]  /*0030*/  ULDC.64 UR4, c[0x0][0x208] ;  /* 0x0000820000047ab9 */ /* 0x000fe20000000a00 */
[----:B------:R-:W3:Y:S06]  /*0040*/  S2R R7, SR_CTAID.X ;  /* 0x0000000000077919 */ /* 0x000eec0000002500 */
[----:B------:R-:W4:Y:S01]  /*0050*/  LDC.64 R2, c[0x0][0x210] ;  /* 0x00008400ff027b82 */ /* 0x000f220000000a00 */
[----:B-1----:R-:W-:Y:S01]  /*0060*/  IMAD.SHL.U32 R0, R0, 0x2, RZ ;  /* 0x0000000200007824 */ /* 0x002fe200078e00ff */
[----:B---3--:R-:W-:-:S04]  /*0070*/  SHF.R.S32.HI R6, RZ, 0x17, R7 ;  /* 0x00000017ff067819 */ /* 0x008fc80000011407 */
[----:B------:R-:W-:-:S05]  /*0080*/  LOP3.LUT R0, R0, 0xfe, RZ, 0xc0, !PT ;  /* 0x000000fe00007812 */ /* 0x000fca00078ec0ff */
[----:B------:R-:W-:Y:S01]  /*0090*/  IMAD R7, R7, 0x100, R0 ;  /* 0x0000010007077824 */ /* 0x000fe200078e0200 */
[----:B------:R-:W-:-:S03]  /*00a0*/  SGXT R0, R6, 0x1 ;  /* 0x000000010600781a */ /* 0x000fc60000000200 */
[----:B----4-:R-:W-:Y:S01]  /*00b0*/  IMAD.WIDE R2, R7, 0x4, R2 ;  /* 0x0000000407027825 */ /* 0x010fe200078e0202 */
[----:B------:R-:W-:-:S04]  /*00c0*/  LEA.HI R0, R0, R7, RZ, 0xb ;  /* 0x0000000700007211 */ /* 0x000fc800078f58ff */
[----:B------:R-:W-:-:S05]  /*00d0*/  LOP3.LUT R0, R0, 0xfffff800, RZ, 0xc0, !PT ;  /* 0xfffff80000007812 */ /* 0x000fca00078ec0ff */
[----:B------:R-:W-:Y:S02]  /*00e0*/  IMAD.IADD R9, R7, 0x1, -R0 ;  /* 0x0000000107097824 */ /* 0x000fe400078e0a00 */
[----:B------:R-:W3:Y:S02]  /*00f0*/  LDG.E.64 R6, desc[UR4][R2.64] ;  /* 0x0000000402067981 */ /* 0x000ee4000c1e1b00 */
[----:B--2---:R-:W-:-:S06]  /*0100*/  IMAD.WIDE R4, R9, 0x4, R4 ;  /* 0x0000000409047825 */ /* 0x004fcc00078e0204 */
[----:B------:R-:W3:Y:S02]  /*0110*/  LDG.E.EL.64 R4, desc[UR4][R4.64] ;  /* 0x0000000404047981 */ /* 0x000ee4000c2e1b00 */
[C---:B---3--:R-:W-:Y:S01]  /*0120*/  FSETP.GEU.AND P0, PT, R6.reuse, -R4, PT ;  /* 0x800000040600720b */ /* 0x048fe20003f0e000 */
[----:B------:R-:W-:Y:S01]  /*0130*/  FADD R6, R6, R4 ;  /* 0x0000000406067221 */ /* 0x000fe20000000000 */
[C---:B------:R-:W-:Y:S01]  /*0140*/  FADD R0, R7.reuse, R5 ;  /* 0x0000000507007221 */ /* 0x040fe20000000000 */
[----:B------:R-:W-:-:S03]  /*0150*/  FSETP.GEU.AND P1, PT, R7, -R5, PT ;  /* 0x800000050700720b */ /* 0x000fc60003f2e000 */
[----:B------:R-:W-:Y:S02]  /*0160*/  FSEL R6, R6, RZ, P0 ;  /* 0x000000ff06067208 */ /* 0x000fe40000000000 */
[----:B------:R-:W-:-:S05]  /*0170*/  FSEL R7, R0, RZ, P1 ;  /* 0x000000ff00077208 */ /* 0x000fca0000800000 */
[----:B------:R-:W-:Y:S01]  /*0180*/  STG.E.64 desc[UR4][R2.64], R6 ;  /* 0x0000000602007986 */ /* 0x000fe2000c101b04 */
[----:B------:R-:W-:Y:S05]  /*0190*/  EXIT ;  /* 0x000000000000794d */ /* 0x000fea0003800000 */
.L_x_0:
[----:B------:R-:W-:-:S00]  /*01a0*/  BRA `(.L_x_0) ;  /* 0xfffffffc00fc7947 */ /* 0x000fc0000383ffff */
[----:B------:R-:W-:-:S00]  /*01b0*/  NOP ;  /* 0x0000000000007918 */ /* 0x000fc00000000000 */
        /* <DEDUP_REMOVED lines=12> */
.L_x_1:


//--------------------- .nv.constant0.triton_poi_fused_addmm_relu_10 --------------------------
	.section	.nv.constant0.triton_poi_fused_addmm_relu_10,"a",@progbits
	.sectionflags	@""
	.align	4
.nv.constant0.triton_poi_fused_addmm_relu_10:
	.zero		548
